	.headerflags	@"EF_CUDA_TEXMODE_UNIFIED EF_CUDA_64BIT_ADDRESS EF_CUDA_ACCELERATORS EF_CUDA_SM90 EF_CUDA_VIRTUAL_SM(EF_CUDA_SM90)"
	.elftype	@"ET_EXEC"


//--------------------- .nv.info                  --------------------------
	.section	.nv.info,"",@"SHT_CUDA_INFO"
	.align	4


	//----- nvinfo : EIATTR_REGCOUNT
	.align		4
        /*0000*/ 	.byte	0x04, 0x2f
        /*0002*/ 	.short	(.L_1 - .L_0)
	.align		4
.L_0:
        /*0004*/ 	.word	index@(triton_poi_fused_convolution_leaky_relu_13)
        /*0008*/ 	.word	0x0000000e


	//----- nvinfo : EIATTR_MIN_STACK_SIZE
	.align		4
.L_1:
        /*000c*/ 	.byte	0x04, 0x12
        /*000e*/ 	.short	(.L_3 - .L_2)
	.align		4
.L_2:
        /*0010*/ 	.word	index@(triton_poi_fused_convolution_leaky_relu_13)
        /*0014*/ 	.word	0x00000000


	//----- nvinfo : EIATTR_FRAME_SIZE
	.align		4
.L_3:
        /*0018*/ 	.byte	0x04, 0x11
        /*001a*/ 	.short	(.L_5 - .L_4)
	.align		4
.L_4:
        /*001c*/ 	.word	index@(triton_poi_fused_convolution_leaky_relu_13)
        /*0020*/ 	.word	0x00000000


	//----- nvinfo : EIATTR_MIN_STACK_SIZE
	.align		4
.L_5:
        /*0024*/ 	.byte	0x04, 0x12
        /*0026*/ 	.short	(.L_7 - .L_6)
	.align		4
.L_6:
        /*0028*/ 	.word	index@(triton_poi_fused_convolution_leaky_relu_13)
        /*002c*/ 	.word	0x00000000
.L_7:


//--------------------- .nv.info.triton_poi_fused_convolution_leaky_relu_13 --------------------------
	.section	.nv.info.triton_poi_fused_convolution_leaky_relu_13,"",@"SHT_CUDA_INFO"
	.sectionflags	@""
	.align	4


	//----- nvinfo : EIATTR_CUDA_API_VERSION
	.align		4
        /*0000*/ 	.byte	0x04, 0x37
        /*0002*/ 	.short	(.L_9 - .L_8)
.L_8:
        /*0004*/ 	.word	0x0000007c


	//----- nvinfo : EIATTR_KPARAM_INFO
	.align		4
.L_9:
        /*0008*/ 	.byte	0x04, 0x17
        /*000a*/ 	.short	(.L_11 - .L_10)
.L_10:
        /*000c*/ 	.word	0x00000000
        /*0010*/ 	.short	0x0003
        /*0012*/ 	.short	0x0018
        /*0014*/ 	.byte	0x00, 0xf0, 0x11, 0x00


	//----- nvinfo : EIATTR_KPARAM_INFO
	.align		4
.L_11:
        /*0018*/ 	.byte	0x04, 0x17
        /*001a*/ 	.short	(.L_13 - .L_12)
.L_12:
        /*001c*/ 	.word	0x00000000
        /*0020*/ 	.short	0x0002
        /*0022*/ 	.short	0x0010
        /*0024*/ 	.byte	0x00, 0xf4, 0x21, 0x00


	//----- nvinfo : EIATTR_KPARAM_INFO
	.align		4
.L_13:
        /*0028*/ 	.byte	0x04, 0x17
        /*002a*/ 	.short	(.L_15 - .L_14)
.L_14:
        /*002c*/ 	.word	0x00000000
        /*0030*/ 	.short	0x0001
        /*0032*/ 	.short	0x0008
        /*0034*/ 	.byte	0x00, 0xf4, 0x21, 0x00


	//----- nvinfo : EIATTR_KPARAM_INFO
	.align		4
.L_15:
        /*0038*/ 	.byte	0x04, 0x17
        /*003a*/ 	.short	(.L_17 - .L_16)
.L_16:
        /*003c*/ 	.word	0x00000000
        /*0040*/ 	.short	0x0000
        /*0042*/ 	.short	0x0000
        /*0044*/ 	.byte	0x00, 0xf4, 0x21, 0x00


	//----- nvinfo : EIATTR_SPARSE_MMA_MASK
	.align		4
.L_17:
        /*0048*/ 	.byte	0x03, 0x50
        /*004a*/ 	.short	0x0000


	//----- nvinfo : EIATTR_MAXREG_COUNT
	.align		4
        /*004c*/ 	.byte	0x03, 0x1b
        /*004e*/ 	.short	0x00ff


	//----- nvinfo : EIATTR_EXIT_INSTR_OFFSETS
	.align		4
        /*0050*/ 	.byte	0x04, 0x1c
        /*0052*/ 	.short	(.L_19 - .L_18)


	//   ....[0]....
.L_18:
        /*0054*/ 	.word	0x000001e0


	//   ....[1]....
        /*0058*/ 	.word	0x00000200


	//----- nvinfo : EIATTR_REQNTID
	.align		4
.L_19:
        /*005c*/ 	.byte	0x04, 0x10
        /*005e*/ 	.short	(.L_21 - .L_20)
.L_20:
        /*0060*/ 	.word	0x00000080
        /*0064*/ 	.word	0x00000001
        /*0068*/ 	.word	0x00000001


	//----- nvinfo : EIATTR_CBANK_PARAM_SIZE
	.align		4
.L_21:
        /*006c*/ 	.byte	0x03, 0x19
        /*006e*/ 	.short	0x001c


	//----- nvinfo : EIATTR_PARAM_CBANK
	.align		4
        /*0070*/ 	.byte	0x04, 0x0a
        /*0072*/ 	.short	(.L_23 - .L_22)
	.align		4
.L_22:
        /*0074*/ 	.word	index@(.nv.constant0.triton_poi_fused_convolution_leaky_relu_13)
        /*0078*/ 	.short	0x0210
        /*007a*/ 	.short	0x001c


	//----- nvinfo : EIATTR_SW_WAR
	.align		4
.L_23:
        /*007c*/ 	.byte	0x04, 0x36
        /*007e*/ 	.short	(.L_25 - .L_24)
.L_24:
        /*0080*/ 	.word	0x00000008
.L_25:


//--------------------- .nv.callgraph             --------------------------
	.section	.nv.callgraph,"",@"SHT_CUDA_CALLGRAPH"
	.align	4
	.sectionentsize	8
	.align		4
        /*0000*/ 	.word	0x00000000
	.align		4
        /*0004*/ 	.word	0xffffffff
	.align		4
        /*0008*/ 	.word	0x00000000
	.align		4
        /*000c*/ 	.word	0xfffffffe
	.align		4
        /*0010*/ 	.word	0x00000000
	.align		4
        /*0014*/ 	.word	0xfffffffd
	.align		4
        /*0018*/ 	.word	0x00000000
	.align		4
        /*001c*/ 	.word	0xfffffffc


//--------------------- .text.triton_poi_fused_convolution_leaky_relu_13 --------------------------
	.section	.text.triton_poi_fused_convolution_leaky_relu_13,"ax",@progbits
	.align	128
        .global         triton_poi_fused_convolution_leaky_relu_13
        .type           triton_poi_fused_convolution_leaky_relu_13,@function
        .size           triton_poi_fused_convolution_leaky_relu_13,(.L_x_1 - triton_poi_fused_convolution_leaky_relu_13)
        .other          triton_poi_fused_convolution_leaky_relu_13,@"STO_CUDA_ENTRY STV_DEFAULT"
triton_poi_fused_convolution_leaky_relu_13:
.text.triton_poi_fused_convolution_leaky_relu_13:
[----:B------:R-:W0:Y:S02]  /*0000*/  LDC R1, c[0x0][0x28] ;  /* 0x00000a00ff017b82 */ /* 0x000e240000000800 */
[----:B------:R-:W1:Y:S01]  /*0010*/  S2R R0, SR_TID.X ;  /* 0x0000000000007919 */ /* 0x000e620000002100 */
[----:B------:R-:W2:Y:S01]  /*0020*/  LDC.64 R4, c[0x0][0x218] ;  /* 0x00008600ff047b82 */ /* 0x000ea20000000a00 */
[----:B------:R-:W-:Y:S01]  /*0030*/  ULDC.64 UR4, c[0x0][0x208] ;  /* 0x0000820000047ab9 */ /* 0x000fe20000000a00 */
[----:B------:R-:W-:Y:S01]  /*0040*/  ULDC.64 UR6, c[0x0][0x220] ;  /* 0x0000880000067ab9 */ /* 0x000fe20000000a00 */
[----:B------:R-:W3:Y:S05]  /*0050*/  S2R R7, SR_CTAID.X ;  /* 0x0000000000077919 */ /* 0x000eea0000002500 */
[----:B------:R-:W4:Y:S01]  /*0060*/  LDC.64 R2, c[0x0][0x210] ;  /* 0x00008400ff027b82 */ /* 0x000f220000000a00 */
[----:B-1----:R-:W-:-:S05]  /*0070*/  LOP3.LUT R0, R0, 0x7f, RZ, 0xc0, !PT ;  /* 0x0000007f00007812 */ /* 0x002fca00078ec0ff */
[----:B---3--:R-:W-:-:S04]  /*0080*/  IMAD R7, R7, 0x80, R0 ;  /* 0x0000008007077824 */ /* 0x008fc800078e0200 */
[C---:B------:R-:W-:Y:S01]  /*0090*/  IMAD.HI R0, R7.reuse, 0x3e0f83e1, RZ ;  /* 0x3e0f83e107007827 */ /* 0x040fe200078e02ff */
[----:B------:R-:W-:-:S03]  /*00a0*/  ISETP.GE.AND P1, PT, R7, 0x4200, PT ;  /* 0x000042000700780c */ /* 0x000fc60003f26270 */
[----:B----4-:R-:W-:Y:S01]  /*00b0*/  IMAD.WIDE R2, R7, 0x4, R2 ;  /* 0x0000000407027825 */ /* 0x010fe200078e0202 */
[----:B------:R-:W-:-:S04]  /*00c0*/  SHF.R.U32.HI R9, RZ, 0x1f, R0 ;  /* 0x0000001fff097819 */ /* 0x000fc80000011600 */
[----:B------:R-:W-:-:S04]  /*00d0*/  LEA.HI.SX32 R9, R0, R9, 0x1d ;  /* 0x0000000900097211 */ /* 0x000fc800078feaff */
[----:B------:R-:W-:-:S04]  /*00e0*/  SHF.R.S32.HI R0, RZ, 0x1f, R9 ;  /* 0x0000001fff007819 */ /* 0x000fc80000011409 */
[----:B------:R-:W-:-:S04]  /*00f0*/  LEA.HI R0, R0, R9, RZ, 0x7 ;  /* 0x0000000900007211 */ /* 0x000fc800078f38ff */
[----:B------:R-:W-:-:S05]  /*0100*/  LOP3.LUT R0, R0, 0xffffff80, RZ, 0xc0, !PT ;  /* 0xffffff8000007812 */ /* 0x000fca00078ec0ff */
[----:B------:R-:W-:Y:S02]  /*0110*/  IMAD.IADD R9, R9, 0x1, -R0 ;  /* 0x0000000109097824 */ /* 0x000fe400078e0a00 */
[----:B------:R-:W-:Y:S02]  /*0120*/  IMAD.MOV.U32 R0, RZ, RZ, RZ ;  /* 0x000000ffff007224 */ /* 0x000fe400078e00ff */
[----:B--2---:R-:W-:-:S04]  /*0130*/  IMAD.WIDE R4, R9, 0x4, R4 ;  /* 0x0000000409047825 */ /* 0x004fc800078e0204 */
[----:B------:R-:W-:Y:S01]  /*0140*/  IMAD.MOV.U32 R9, RZ, RZ, RZ ;  /* 0x000000ffff097224 */ /* 0x000fe200078e00ff */
[----:B------:R-:W2:Y:S05]  /*0150*/  @!P1 LDG.E R0, desc[UR4][R2.64] ;  /* 0x0000000402009981 */ /* 0x000eaa000c1e1900 */
[----:B------:R-:W2:Y:S01]  /*0160*/  @!P1 LDG.E.EL R9, desc[UR4][R4.64] ;  /* 0x0000000404099981 */ /* 0x000ea2000c2e1900 */
[----:B------:R-:W-:-:S04]  /*0170*/  IADD3 R6, P2, R7, UR6, RZ ;  /* 0x0000000607067c10 */ /* 0x000fc8000ff5e0ff */
[----:B------:R-:W-:Y:S02]  /*0180*/  LEA.HI.X.SX32 R7, R7, UR7, 0x1, P2 ;  /* 0x0000000707077c11 */ /* 0x000fe400090f0eff */
[----:B--2---:R-:W-:Y:S01]  /*0190*/  FSETP.GT.AND P0, PT, R0, -R9, PT ;  /* 0x800000090000720b */ /* 0x004fe20003f04000 */
[----:B------:R-:W-:-:S03]  /*01a0*/  FADD R9, R9, R0 ;  /* 0x0000000009097221 */ /* 0x000fc60000000000 */
[----:B------:R-:W-:-:S05]  /*01b0*/  SEL R11, RZ, 0x1, !P0 ;  /* 0x00000001ff0b7807 */ /* 0x000fca0004000000 */
[----:B------:R1:W-:Y:S04]  /*01c0*/  @!P1 STG.E.U8 desc[UR4][R6.64], R11 ;  /* 0x0000000b06009986 */ /* 0x0003e8000c101104 */
[----:B------:R-:W-:Y:S01]  /*01d0*/  @!P0 FMUL R9, R9, 0.10000000149011611938 ;  /* 0x3dcccccd09098820 */ /* 0x000fe20000400000 */
[----:B------:R-:W-:Y:S06]  /*01e0*/  @P1 EXIT ;  /* 0x000000000000194d */ /* 0x000fec0003800000 */
[----:B------:R-:W-:Y:S01]  /*01f0*/  STG.E desc[UR4][R2.64], R9 ;  /* 0x0000000902007986 */ /* 0x000fe2000c101904 */
[----:B------:R-:W-:Y:S05]  /*0200*/  EXIT ;  /* 0x000000000000794d */ /* 0x000fea0003800000 */
.L_x_0:
[----:B------:R-:W-:-:S00]  /*0210*/  BRA `(.L_x_0) ;  /* 0xfffffffc00fc7947 */ /* 0x000fc0000383ffff */
[----:B------:R-:W-:-:S00]  /*0220*/  NOP ;  /* 0x0000000000007918 */ /* 0x000fc00000000000 */
        /* <DEDUP_REMOVED lines=13> */
.L_x_1:


//--------------------- .nv.constant0.triton_poi_fused_convolution_leaky_relu_13 --------------------------
	.section	.nv.constant0.triton_poi_fused_convolution_leaky_relu_13,"a",@progbits
	.sectionflags	@""
	.align	4
.nv.constant0.triton_poi_fused_convolution_leaky_relu_13:
	.zero		556
